//
// Generated by NVIDIA NVVM Compiler
//
// Compiler Build ID: CL-36424714
// Cuda compilation tools, release 13.0, V13.0.88
// Based on NVVM 20.0.0
//

.version 9.0
.target sm_100
.address_size 64

	// .globl	_Z11gemm_kernelPfS_S_i

.visible .entry _Z11gemm_kernelPfS_S_i(
	.param .u64 .ptr .align 1 _Z11gemm_kernelPfS_S_i_param_0,
	.param .u64 .ptr .align 1 _Z11gemm_kernelPfS_S_i_param_1,
	.param .u64 .ptr .align 1 _Z11gemm_kernelPfS_S_i_param_2,
	.param .u32 _Z11gemm_kernelPfS_S_i_param_3
)
{
	.reg .pred 	%p<14>;
	.reg .b32 	%r<52>;
	.reg .b32 	%f<76>;
	.reg .b64 	%rd<37>;

	ld.param.u64 	%rd9, [_Z11gemm_kernelPfS_S_i_param_0];
	ld.param.u64 	%rd10, [_Z11gemm_kernelPfS_S_i_param_1];
	ld.param.u64 	%rd8, [_Z11gemm_kernelPfS_S_i_param_2];
	ld.param.u32 	%r14, [_Z11gemm_kernelPfS_S_i_param_3];
	cvta.to.global.u64 	%rd1, %rd10;
	cvta.to.global.u64 	%rd2, %rd9;
	mov.u32 	%r15, %ctaid.y;
	mov.u32 	%r16, %ntid.y;
	mov.u32 	%r17, %tid.y;
	mad.lo.s32 	%r1, %r15, %r16, %r17;
	mov.u32 	%r18, %ctaid.x;
	mov.u32 	%r19, %ntid.x;
	mov.u32 	%r20, %tid.x;
	mad.lo.s32 	%r2, %r18, %r19, %r20;
	max.s32 	%r21, %r1, %r2;
	setp.ge.s32 	%p1, %r21, %r14;
	@%p1 bra 	$L__BB0_24;
	mul.lo.s32 	%r3, %r14, %r1;
	add.s32 	%r4, %r14, -1;
	setp.lt.u32 	%p2, %r14, 5;
	mov.f32 	%f69, 0f00000000;
	mov.b32 	%r51, 0;
	@%p2 bra 	$L__BB0_16;
	shr.u32 	%r24, %r4, 2;
	add.s32 	%r25, %r24, 1;
	and.b32  	%r5, %r25, 2147483646;
	mov.f32 	%f69, 0f00000000;
	mov.b32 	%r51, 0;
	mul.wide.s32 	%rd13, %r14, 4;
	mov.u32 	%r50, %r51;
$L__BB0_3:
	add.s32 	%r26, %r51, %r3;
	mul.wide.u32 	%rd11, %r26, 4;
	add.s64 	%rd3, %rd2, %rd11;
	ld.global.f32 	%f28, [%rd3];
	mad.lo.s32 	%r8, %r51, %r14, %r2;
	mul.wide.s32 	%rd12, %r8, 4;
	add.s64 	%rd4, %rd1, %rd12;
	ld.global.f32 	%f29, [%rd4];
	mul.rn.f32 	%f30, %f28, %f29;
	add.rn.f32 	%f66, %f69, %f30;
	add.s32 	%r27, %r51, 1;
	setp.ge.s32 	%p3, %r27, %r14;
	@%p3 bra 	$L__BB0_5;
	ld.global.f32 	%f31, [%rd3+4];
	add.s64 	%rd14, %rd4, %rd13;
	ld.global.f32 	%f32, [%rd14];
	mul.rn.f32 	%f33, %f31, %f32;
	add.rn.f32 	%f66, %f66, %f33;
$L__BB0_5:
	add.s32 	%r28, %r51, 2;
	setp.ge.s32 	%p4, %r28, %r14;
	@%p4 bra 	$L__BB0_7;
	ld.global.f32 	%f34, [%rd3+8];
	shl.b32 	%r29, %r14, 1;
	add.s32 	%r30, %r8, %r29;
	mul.wide.s32 	%rd15, %r30, 4;
	add.s64 	%rd16, %rd1, %rd15;
	ld.global.f32 	%f35, [%rd16];
	mul.rn.f32 	%f36, %f34, %f35;
	add.rn.f32 	%f66, %f66, %f36;
$L__BB0_7:
	add.s32 	%r31, %r51, 3;
	setp.ge.s32 	%p5, %r31, %r14;
	@%p5 bra 	$L__BB0_9;
	ld.global.f32 	%f37, [%rd3+12];
	mad.lo.s32 	%r32, %r14, 3, %r8;
	mul.wide.s32 	%rd17, %r32, 4;
	add.s64 	%rd18, %rd1, %rd17;
	ld.global.f32 	%f38, [%rd18];
	mul.rn.f32 	%f39, %f37, %f38;
	add.rn.f32 	%f66, %f66, %f39;
$L__BB0_9:
	ld.global.f32 	%f40, [%rd3+16];
	shl.b32 	%r33, %r14, 2;
	add.s32 	%r9, %r8, %r33;
	mul.wide.s32 	%rd19, %r9, 4;
	add.s64 	%rd5, %rd1, %rd19;
	ld.global.f32 	%f41, [%rd5];
	mul.rn.f32 	%f42, %f40, %f41;
	add.rn.f32 	%f69, %f66, %f42;
	add.s32 	%r34, %r51, 5;
	setp.ge.s32 	%p6, %r34, %r14;
	@%p6 bra 	$L__BB0_11;
	ld.global.f32 	%f43, [%rd3+20];
	add.s64 	%rd21, %rd5, %rd13;
	ld.global.f32 	%f44, [%rd21];
	mul.rn.f32 	%f45, %f43, %f44;
	add.rn.f32 	%f69, %f69, %f45;
$L__BB0_11:
	add.s32 	%r35, %r51, 6;
	setp.ge.s32 	%p7, %r35, %r14;
	@%p7 bra 	$L__BB0_13;
	ld.global.f32 	%f46, [%rd3+24];
	shl.b32 	%r36, %r14, 1;
	add.s32 	%r37, %r9, %r36;
	mul.wide.s32 	%rd22, %r37, 4;
	add.s64 	%rd23, %rd1, %rd22;
	ld.global.f32 	%f47, [%rd23];
	mul.rn.f32 	%f48, %f46, %f47;
	add.rn.f32 	%f69, %f69, %f48;
$L__BB0_13:
	add.s32 	%r38, %r51, 7;
	setp.ge.s32 	%p8, %r38, %r14;
	@%p8 bra 	$L__BB0_15;
	ld.global.f32 	%f49, [%rd3+28];
	mad.lo.s32 	%r39, %r14, 3, %r9;
	mul.wide.s32 	%rd24, %r39, 4;
	add.s64 	%rd25, %rd1, %rd24;
	ld.global.f32 	%f50, [%rd25];
	mul.rn.f32 	%f51, %f49, %f50;
	add.rn.f32 	%f69, %f69, %f51;
$L__BB0_15:
	add.s32 	%r51, %r51, 8;
	add.s32 	%r50, %r50, 2;
	setp.ne.s32 	%p9, %r50, %r5;
	@%p9 bra 	$L__BB0_3;
$L__BB0_16:
	and.b32  	%r40, %r4, 4;
	setp.ne.s32 	%p10, %r40, 0;
	@%p10 bra 	$L__BB0_23;
	add.s32 	%r41, %r51, %r3;
	mul.wide.u32 	%rd26, %r41, 4;
	add.s64 	%rd6, %rd2, %rd26;
	ld.global.f32 	%f52, [%rd6];
	mad.lo.s32 	%r13, %r51, %r14, %r2;
	mul.wide.s32 	%rd27, %r13, 4;
	add.s64 	%rd7, %rd1, %rd27;
	ld.global.f32 	%f53, [%rd7];
	mul.rn.f32 	%f54, %f52, %f53;
	add.rn.f32 	%f69, %f69, %f54;
	add.s32 	%r42, %r51, 1;
	setp.ge.s32 	%p11, %r42, %r14;
	@%p11 bra 	$L__BB0_19;
	ld.global.f32 	%f55, [%rd6+4];
	mul.wide.s32 	%rd28, %r14, 4;
	add.s64 	%rd29, %rd7, %rd28;
	ld.global.f32 	%f56, [%rd29];
	mul.rn.f32 	%f57, %f55, %f56;
	add.rn.f32 	%f69, %f69, %f57;
$L__BB0_19:
	add.s32 	%r43, %r51, 2;
	setp.ge.s32 	%p12, %r43, %r14;
	@%p12 bra 	$L__BB0_21;
	ld.global.f32 	%f58, [%rd6+8];
	shl.b32 	%r44, %r14, 1;
	add.s32 	%r45, %r13, %r44;
	mul.wide.s32 	%rd30, %r45, 4;
	add.s64 	%rd31, %rd1, %rd30;
	ld.global.f32 	%f59, [%rd31];
	mul.rn.f32 	%f60, %f58, %f59;
	add.rn.f32 	%f69, %f69, %f60;
$L__BB0_21:
	add.s32 	%r46, %r51, 3;
	setp.ge.s32 	%p13, %r46, %r14;
	@%p13 bra 	$L__BB0_23;
	ld.global.f32 	%f61, [%rd6+12];
	mad.lo.s32 	%r47, %r14, 3, %r13;
	mul.wide.s32 	%rd32, %r47, 4;
	add.s64 	%rd33, %rd1, %rd32;
	ld.global.f32 	%f62, [%rd33];
	mul.rn.f32 	%f63, %f61, %f62;
	add.rn.f32 	%f69, %f69, %f63;
$L__BB0_23:
	add.s32 	%r48, %r3, %r2;
	cvta.to.global.u64 	%rd34, %rd8;
	mul.wide.s32 	%rd35, %r48, 4;
	add.s64 	%rd36, %rd34, %rd35;
	st.global.f32 	[%rd36], %f69;
$L__BB0_24:
	ret;

}


// ===== COMPILED SASS (sm_100) =====

	.target	sm_100

	.elftype	@"ET_EXEC"


//--------------------- .note.nv.tkinfo           --------------------------
	.section	.note.nv.tkinfo,"",@"SHT_NOTE"
	.sectionflags	@"SHF_NOTE_NV_TKINFO"
	.tkinfo
        /*0018*/ 	.word	0x00000002
        /*0030*/ 	.string	""
        /*0030*/ 	.string	"ptxas"
        /*0030*/ 	.string	"Cuda compilation tools, release 13.0, V13.0.88"
        /*0030*/ 	.string	"Build cuda_13.0.r13.0/compiler.36424714_0"
        /*0030*/ 	.string	"-arch sm_100 -m 64 "



//--------------------- .note.nv.cuinfo           --------------------------
	.section	.note.nv.cuinfo,"",@"SHT_NOTE"
	.sectionflags	@"SHF_NOTE_NV_CUINFO"
        /*0018*/ 	.short	0x0002
        /*001a*/ 	.short	0x0064
        /*001c*/ 	.short	0x0082
	.zero		2


//--------------------- .nv.info                  --------------------------
	.section	.nv.info,"",@"SHT_CUDA_INFO"
	.align	4


	//----- nvinfo : EIATTR_REGCOUNT
	.align		4
        /*0000*/ 	.byte	0x04, 0x2f
        /*0002*/ 	.short	(.L_1 - .L_0)
	.align		4
.L_0:
        /*0004*/ 	.word	index@(_Z11gemm_kernelPfS_S_i)
        /*0008*/ 	.word	0x00000020


	//----- nvinfo : EIATTR_FRAME_SIZE
	.align		4
.L_1:
        /*000c*/ 	.byte	0x04, 0x11
        /*000e*/ 	.short	(.L_3 - .L_2)
	.align		4
.L_2:
        /*0010*/ 	.word	index@(_Z11gemm_kernelPfS_S_i)
        /*0014*/ 	.word	0x00000000


	//----- nvinfo : EIATTR_MIN_STACK_SIZE
	.align		4
.L_3:
        /*0018*/ 	.byte	0x04, 0x12
        /*001a*/ 	.short	(.L_5 - .L_4)
	.align		4
.L_4:
        /*001c*/ 	.word	index@(_Z11gemm_kernelPfS_S_i)
        /*0020*/ 	.word	0x00000000
.L_5:


//--------------------- .nv.compat                --------------------------
	.section	.nv.compat,"",@"SHT_CUDA_COMPAT_INFO"
	.align	4
        /*0000*/ 	.byte	0x02, 0x09, 0x00, 0x00, 0x02, 0x02, 0x01, 0x00, 0x02, 0x05, 0x05, 0x00, 0x03, 0x07, 0x01, 0x01
        /*0010*/ 	.byte	0x02, 0x03, 0x00, 0x00, 0x02, 0x06, 0x01, 0x00, 0x04, 0x0b, 0x08, 0x00, 0x09, 0x00, 0x00, 0x00
        /*0020*/ 	.byte	0x00, 0x00, 0x00, 0x00


//--------------------- .nv.info._Z11gemm_kernelPfS_S_i --------------------------
	.section	.nv.info._Z11gemm_kernelPfS_S_i,"",@"SHT_CUDA_INFO"
	.sectionflags	@""
	.align	4


	//----- nvinfo : EIATTR_CUDA_API_VERSION
	.align		4
        /*0000*/ 	.byte	0x04, 0x37
        /*0002*/ 	.short	(.L_7 - .L_6)
.L_6:
        /*0004*/ 	.word	0x00000082


	//----- nvinfo : EIATTR_KPARAM_INFO
	.align		4
.L_7:
        /*0008*/ 	.byte	0x04, 0x17
        /*000a*/ 	.short	(.L_9 - .L_8)
.L_8:
        /*000c*/ 	.word	0x00000000
        /*0010*/ 	.short	0x0003
        /*0012*/ 	.short	0x0018
        /*0014*/ 	.byte	0x00, 0xf0, 0x11, 0x00


	//----- nvinfo : EIATTR_KPARAM_INFO
	.align		4
.L_9:
        /*0018*/ 	.byte	0x04, 0x17
        /*001a*/ 	.short	(.L_11 - .L_10)
.L_10:
        /*001c*/ 	.word	0x00000000
        /*0020*/ 	.short	0x0002
        /*0022*/ 	.short	0x0010
        /*0024*/ 	.byte	0x00, 0xf5, 0x21, 0x00


	//----- nvinfo : EIATTR_KPARAM_INFO
	.align		4
.L_11:
        /*0028*/ 	.byte	0x04, 0x17
        /*002a*/ 	.short	(.L_13 - .L_12)
.L_12:
        /*002c*/ 	.word	0x00000000
        /*0030*/ 	.short	0x0001
        /*0032*/ 	.short	0x0008
        /*0034*/ 	.byte	0x00, 0xf5, 0x21, 0x00


	//----- nvinfo : EIATTR_KPARAM_INFO
	.align		4
.L_13:
        /*0038*/ 	.byte	0x04, 0x17
        /*003a*/ 	.short	(.L_15 - .L_14)
.L_14:
        /*003c*/ 	.word	0x00000000
        /*0040*/ 	.short	0x0000
        /*0042*/ 	.short	0x0000
        /*0044*/ 	.byte	0x00, 0xf5, 0x21, 0x00


	//----- nvinfo : EIATTR_SPARSE_MMA_MASK
	.align		4
.L_15:
        /*0048*/ 	.byte	0x03, 0x50
        /*004a*/ 	.short	0x0000


	//----- nvinfo : EIATTR_MAXREG_COUNT
	.align		4
        /*004c*/ 	.byte	0x03, 0x1b
        /*004e*/ 	.short	0x00ff


	//----- nvinfo : EIATTR_MERCURY_ISA_VERSION
	.align		4
        /*0050*/ 	.byte	0x03, 0x5f
        /*0052*/ 	.short	0x0101


	//----- nvinfo : EIATTR_VRC_CTA_INIT_COUNT
	.align		4
        /*0054*/ 	.byte	0x02, 0x4a
	.zero		1
	.zero		1


	//----- nvinfo : EIATTR_EXIT_INSTR_OFFSETS
	.align		4
        /*0058*/ 	.byte	0x04, 0x1c
        /*005a*/ 	.short	(.L_17 - .L_16)


	//   ....[0]....
.L_16:
        /*005c*/ 	.word	0x000000d0


	//   ....[1]....
        /*0060*/ 	.word	0x00000830


	//----- nvinfo : EIATTR_CBANK_PARAM_SIZE
	.align		4
.L_17:
        /*0064*/ 	.byte	0x03, 0x19
        /*0066*/ 	.short	0x001c


	//----- nvinfo : EIATTR_PARAM_CBANK
	.align		4
        /*0068*/ 	.byte	0x04, 0x0a
        /*006a*/ 	.short	(.L_19 - .L_18)
	.align		4
.L_18:
        /*006c*/ 	.word	index@(.nv.constant0._Z11gemm_kernelPfS_S_i)
        /*0070*/ 	.short	0x0380
        /*0072*/ 	.short	0x001c


	//----- nvinfo : EIATTR_SW_WAR
	.align		4
.L_19:
        /*0074*/ 	.byte	0x04, 0x36
        /*0076*/ 	.short	(.L_21 - .L_20)
.L_20:
        /*0078*/ 	.word	0x00000008
.L_21:


//--------------------- .nv.callgraph             --------------------------
	.section	.nv.callgraph,"",@"SHT_CUDA_CALLGRAPH"
	.align	4
	.sectionentsize	8
	.align		4
        /*0000*/ 	.word	0x00000000
	.align		4
        /*0004*/ 	.word	0xffffffff
	.align		4
        /*0008*/ 	.word	0x00000000
	.align		4
        /*000c*/ 	.word	0xfffffffe
	.align		4
        /*0010*/ 	.word	0x00000000
	.align		4
        /*0014*/ 	.word	0xfffffffd
	.align		4
        /*0018*/ 	.word	0x00000000
	.align		4
        /*001c*/ 	.word	0xfffffffc


//--------------------- .text._Z11gemm_kernelPfS_S_i --------------------------
	.section	.text._Z11gemm_kernelPfS_S_i,"ax",@progbits
	.align	128
        .global         _Z11gemm_kernelPfS_S_i
        .type           _Z11gemm_kernelPfS_S_i,@function
        .size           _Z11gemm_kernelPfS_S_i,(.L_x_4 - _Z11gemm_kernelPfS_S_i)
        .other          _Z11gemm_kernelPfS_S_i,@"STO_CUDA_ENTRY STV_DEFAULT"
_Z11gemm_kernelPfS_S_i:
.text._Z11gemm_kernelPfS_S_i:
[----:B------:R-:W-:Y:S01]  /*0000*/  LDC R1, c[0x0][0x37c] ;  /* 0x0000df00ff017b82 */ /* 0x000fe20000000800 */
[----:B------:R-:W0:Y:S07]  /*0010*/  S2R R3, SR_TID.Y ;  /* 0x0000000000037919 */ /* 0x000e2e0000002200 */
[----:B------:R-:W0:Y:S01]  /*0020*/  LDC R0, c[0x0][0x364] ;  /* 0x0000d900ff007b82 */ /* 0x000e220000000800 */
[----:B------:R-:W1:Y:S01]  /*0030*/  LDCU UR6, c[0x0][0x398] ;  /* 0x00007300ff0677ac */ /* 0x000e620008000800 */
[----:B------:R-:W2:Y:S06]  /*0040*/  S2R R2, SR_TID.X ;  /* 0x0000000000027919 */ /* 0x000eac0000002100 */
[----:B------:R-:W0:Y:S08]  /*0050*/  S2UR UR4, SR_CTAID.Y ;  /* 0x00000000000479c3 */ /* 0x000e300000002600 */
[----:B------:R-:W2:Y:S01]  /*0060*/  S2UR UR5, SR_CTAID.X ;  /* 0x00000000000579c3 */ /* 0x000ea20000002500 */
[----:B-1----:R-:W-:-:S07]  /*0070*/  MOV R19, UR6 ;  /* 0x0000000600137c02 */ /* 0x002fce0008000f00 */
[----:B------:R-:W2:Y:S01]  /*0080*/  LDC R17, c[0x0][0x360] ;  /* 0x0000d800ff117b82 */ /* 0x000ea20000000800 */
[----:B0-----:R-:W-:Y:S02]  /*0090*/  IMAD R0, R0, UR4, R3 ;  /* 0x0000000400007c24 */ /* 0x001fe4000f8e0203 */
[----:B--2---:R-:W-:-:S05]  /*00a0*/  IMAD R17, R17, UR5, R2 ;  /* 0x0000000511117c24 */ /* 0x004fca000f8e0202 */
[----:B------:R-:W-:-:S04]  /*00b0*/  VIMNMX R2, PT, PT, R0, R17, !PT ;  /* 0x0000001100027248 */ /* 0x000fc80007fe0100 */
[----:B------:R-:W-:-:S13]  /*00c0*/  ISETP.GE.AND P0, PT, R2, R19, PT ;  /* 0x000000130200720c */ /* 0x000fda0003f06270 */
[----:B------:R-:W-:Y:S05]  /*00d0*/  @P0 EXIT ;  /* 0x000000000000094d */ /* 0x000fea0003800000 */
[----:B------:R-:W0:Y:S01]  /*00e0*/  LDC.64 R2, c[0x0][0x390] ;  /* 0x0000e400ff027b82 */ /* 0x000e220000000a00 */
[C---:B------:R-:W-:Y:S01]  /*00f0*/  ISETP.GE.U32.AND P0, PT, R19.reuse, 0x5, PT ;  /* 0x000000051300780c */ /* 0x040fe20003f06070 */
[----:B------:R-:W-:Y:S01]  /*0100*/  UMOV UR4, URZ ;  /* 0x000000ff00047c82 */ /* 0x000fe20008000000 */
[----:B------:R-:W1:Y:S01]  /*0110*/  LDCU.64 UR10, c[0x0][0x358] ;  /* 0x00006b00ff0a77ac */ /* 0x000e620008000a00 */
[----:B------:R-:W-:Y:S01]  /*0120*/  HFMA2 R21, -RZ, RZ, 0, 0 ;  /* 0x00000000ff157431 */ /* 0x000fe200000001ff */
[----:B------:R-:W-:-:S09]  /*0130*/  IADD3 R24, PT, PT, R19, -0x1, RZ ;  /* 0xffffffff13187810 */ /* 0x000fd20007ffe0ff */
[----:B------:R-:W-:Y:S05]  /*0140*/  @!P0 BRA `(.L_x_0) ;  /* 0x0000000400208947 */ /* 0x000fea0003800000 */
[----:B------:R-:W-:Y:S01]  /*0150*/  LEA.HI R18, R24, 0x1, RZ, 0x1e ;  /* 0x0000000118127811 */ /* 0x000fe200078ff0ff */
[----:B------:R-:W-:Y:S01]  /*0160*/  UMOV UR4, URZ ;  /* 0x000000ff00047c82 */ /* 0x000fe20008000000 */
[----:B------:R-:W-:Y:S01]  /*0170*/  MOV R21, RZ ;  /* 0x000000ff00157202 */ /* 0x000fe20000000f00 */
[----:B------:R-:W-:Y:S01]  /*0180*/  UMOV UR5, URZ ;  /* 0x000000ff00057c82 */ /* 0x000fe20008000000 */
[----:B------:R-:W-:-:S07]  /*0190*/  LOP3.LUT R18, R18, 0x7ffffffe, RZ, 0xc0, !PT ;  /* 0x7ffffffe12127812 */ /* 0x000fce00078ec0ff */
.L_x_1:
[----:B------:R-:W2:Y:S01]  /*01a0*/  LDC R19, c[0x0][0x398] ;  /* 0x0000e600ff137b82 */ /* 0x000ea20000000800 */
[----:B------:R-:W-:Y:S02]  /*01b0*/  UIADD3 UR7, UPT, UPT, UR4, 0x2, URZ ;  /* 0x0000000204077890 */ /* 0x000fe4000fffe0ff */
[----:B------:R-:W-:Y:S02]  /*01c0*/  UIADD3 UR6, UPT, UPT, UR4, 0x1, URZ ;  /* 0x0000000104067890 */ /* 0x000fe4000fffe0ff */
[----:B------:R-:W-:-:S03]  /*01d0*/  UIADD3 UR8, UPT, UPT, UR4, 0x3, URZ ;  /* 0x0000000304087890 */ /* 0x000fc6000fffe0ff */
[----:B------:R-:W3:Y:S08]  /*01e0*/  LDC.64 R10, c[0x0][0x388] ;  /* 0x0000e200ff0a7b82 */ /* 0x000ef00000000a00 */
[----:B------:R-:W4:Y:S01]  /*01f0*/  LDC.64 R4, c[0x0][0x380] ;  /* 0x0000e000ff047b82 */ /* 0x000f220000000a00 */
[C---:B--2---:R-:W-:Y:S01]  /*0200*/  ISETP.LE.AND P2, PT, R19.reuse, UR7, PT ;  /* 0x0000000713007c0c */ /* 0x044fe2000bf43270 */
[C---:B------:R-:W-:Y:S01]  /*0210*/  IMAD R12, R19.reuse, UR4, R17 ;  /* 0x00000004130c7c24 */ /* 0x040fe2000f8e0211 */
[C---:B------:R-:W-:Y:S01]  /*0220*/  ISETP.LE.AND P1, PT, R19.reuse, UR6, PT ;  /* 0x0000000613007c0c */ /* 0x040fe2000bf23270 */
[----:B------:R-:W-:Y:S01]  /*0230*/  UIADD3 UR6, UPT, UPT, UR4, 0x6, URZ ;  /* 0x0000000604067890 */ /* 0x000fe2000fffe0ff */
[----:B------:R-:W-:Y:S01]  /*0240*/  ISETP.LE.AND P3, PT, R19, UR8, PT ;  /* 0x0000000813007c0c */ /* 0x000fe2000bf63270 */
[----:B------:R-:W-:Y:S01]  /*0250*/  IMAD R9, R0, R19, UR4 ;  /* 0x0000000400097e24 */ /* 0x000fe2000f8e0213 */
[----:B------:R-:W-:Y:S01]  /*0260*/  UIADD3 UR7, UPT, UPT, UR4, 0x7, URZ ;  /* 0x0000000704077890 */ /* 0x000fe2000fffe0ff */
[----:B---3--:R-:W-:-:S02]  /*0270*/  IMAD.WIDE R6, R12, 0x4, R10 ;  /* 0x000000040c067825 */ /* 0x008fc400078e020a */
[C---:B------:R-:W-:Y:S01]  /*0280*/  ISETP.LE.AND P5, PT, R19.reuse, UR6, PT ;  /* 0x0000000613007c0c */ /* 0x040fe2000bfa3270 */
[----:B------:R-:W-:Y:S02]  /*0290*/  UIADD3 UR6, UPT, UPT, UR4, 0x5, URZ ;  /* 0x0000000504067890 */ /* 0x000fe4000fffe0ff */
[C---:B------:R-:W-:Y:S01]  /*02a0*/  ISETP.LE.AND P0, PT, R19.reuse, UR7, PT ;  /* 0x0000000713007c0c */ /* 0x040fe2000bf03270 */
[----:B-1----:R1:W2:Y:S01]  /*02b0*/  LDG.E R20, desc[UR10][R6.64] ;  /* 0x0000000a06147981 */ /* 0x0022a2000c1e1900 */
[----:B------:R-:W-:Y:S01]  /*02c0*/  @!P2 LEA R15, R19, R12, 0x1 ;  /* 0x0000000c130fa211 */ /* 0x000fe200078e08ff */
[----:B----4-:R-:W-:Y:S01]  /*02d0*/  IMAD.WIDE.U32 R4, R9, 0x4, R4 ;  /* 0x0000000409047825 */ /* 0x010fe200078e0004 */
[----:B------:R-:W-:-:S03]  /*02e0*/  ISETP.LE.AND P4, PT, R19, UR6, PT ;  /* 0x0000000613007c0c */ /* 0x000fc6000bf83270 */
[C---:B------:R-:W-:Y:S01]  /*02f0*/  @!P1 IMAD.WIDE R8, R19.reuse, 0x4, R6 ;  /* 0x0000000413089825 */ /* 0x040fe200078e0206 */
[----:B------:R-:W2:Y:S01]  /*0300*/  LDG.E R23, desc[UR10][R4.64] ;  /* 0x0000000a04177981 */ /* 0x000ea2000c1e1900 */
[C---:B------:R-:W-:Y:S02]  /*0310*/  LEA R28, R19.reuse, R12, 0x2 ;  /* 0x0000000c131c7211 */ /* 0x040fe400078e10ff */
[----:B------:R-:W-:Y:S01]  /*0320*/  @!P3 IMAD R13, R19, 0x3, R12 ;  /* 0x00000003130db824 */ /* 0x000fe200078e020c */
[----:B------:R3:W4:Y:S01]  /*0330*/  @!P1 LDG.E R25, desc[UR10][R8.64] ;  /* 0x0000000a08199981 */ /* 0x000722000c1e1900 */
[--C-:B------:R-:W-:Y:S01]  /*0340*/  @!P2 IMAD.WIDE R14, R15, 0x4, R10.reuse ;  /* 0x000000040f0ea825 */ /* 0x100fe200078e020a */
[----:B------:R-:W-:Y:S02]  /*0350*/  @!P5 LEA R29, R19, R28, 0x1 ;  /* 0x0000001c131dd211 */ /* 0x000fe400078e08ff */
[----:B------:R-:W4:Y:S01]  /*0360*/  @!P1 LDG.E R16, desc[UR10][R4.64+0x4] ;  /* 0x0000040a04109981 */ /* 0x000f22000c1e1900 */
[----:B------:R-:W-:-:S03]  /*0370*/  @!P3 IMAD.WIDE R12, R13, 0x4, R10 ;  /* 0x000000040d0cb825 */ /* 0x000fc600078e020a */
[----:B------:R5:W4:Y:S01]  /*0380*/  @!P2 LDG.E R22, desc[UR10][R14.64] ;  /* 0x0000000a0e16a981 */ /* 0x000b22000c1e1900 */
[----:B-1----:R-:W-:-:S03]  /*0390*/  IMAD.WIDE R6, R28, 0x4, R10 ;  /* 0x000000041c067825 */ /* 0x002fc600078e020a */
[----:B------:R-:W4:Y:S01]  /*03a0*/  @!P2 LDG.E R27, desc[UR10][R4.64+0x8] ;  /* 0x0000080a041ba981 */ /* 0x000f22000c1e1900 */
[----:B------:R-:W-:Y:S02]  /*03b0*/  @!P0 IMAD R26, R19, 0x3, R28 ;  /* 0x00000003131a8824 */ /* 0x000fe400078e021c */
[----:B---3--:R-:W-:Y:S01]  /*03c0*/  @!P5 IMAD.WIDE R8, R29, 0x4, R10 ;  /* 0x000000041d08d825 */ /* 0x008fe200078e020a */
[----:B------:R-:W3:Y:S04]  /*03d0*/  @!P3 LDG.E R12, desc[UR10][R12.64] ;  /* 0x0000000a0c0cb981 */ /* 0x000ee8000c1e1900 */
[----:B------:R-:W3:Y:S01]  /*03e0*/  @!P3 LDG.E R29, desc[UR10][R4.64+0xc] ;  /* 0x00000c0a041db981 */ /* 0x000ee2000c1e1900 */
[----:B-----5:R-:W-:-:S03]  /*03f0*/  @!P4 IMAD.WIDE R14, R19, 0x4, R6 ;  /* 0x00000004130ec825 */ /* 0x020fc600078e0206 */
[----:B------:R-:W5:Y:S01]  /*0400*/  LDG.E R28, desc[UR10][R4.64+0x10] ;  /* 0x0000100a041c7981 */ /* 0x000f62000c1e1900 */
[----:B------:R-:W-:-:S03]  /*0410*/  @!P0 IMAD.WIDE R10, R26, 0x4, R10 ;  /* 0x000000041a0a8825 */ /* 0x000fc600078e020a */
[----:B------:R-:W5:Y:S04]  /*0420*/  LDG.E R26, desc[UR10][R6.64] ;  /* 0x0000000a061a7981 */ /* 0x000f68000c1e1900 */
[----:B------:R-:W5:Y:S04]  /*0430*/  @!P4 LDG.E R14, desc[UR10][R14.64] ;  /* 0x0000000a0e0ec981 */ /* 0x000f68000c1e1900 */
[----:B------:R-:W5:Y:S04]  /*0440*/  @!P5 LDG.E R8, desc[UR10][R8.64] ;  /* 0x0000000a0808d981 */ /* 0x000f68000c1e1900 */
[----:B------:R-:W5:Y:S04]  /*0450*/  @!P4 LDG.E R7, desc[UR10][R4.64+0x14] ;  /* 0x0000140a0407c981 */ /* 0x000f68000c1e1900 */
[----:B------:R-:W5:Y:S04]  /*0460*/  @!P5 LDG.E R13, desc[UR10][R4.64+0x18] ;  /* 0x0000180a040dd981 */ /* 0x000f68000c1e1900 */
[----:B------:R-:W5:Y:S04]  /*0470*/  @!P0 LDG.E R6, desc[UR10][R4.64+0x1c] ;  /* 0x00001c0a04068981 */ /* 0x000f68000c1e1900 */
[----:B------:R-:W5:Y:S01]  /*0480*/  @!P0 LDG.E R11, desc[UR10][R10.64] ;  /* 0x0000000a0a0b8981 */ /* 0x000f62000c1e1900 */
[----:B------:R-:W-:-:S02]  /*0490*/  UIADD3 UR5, UPT, UPT, UR5, 0x2, URZ ;  /* 0x0000000205057890 */ /* 0x000fc4000fffe0ff */
[----:B------:R-:W-:Y:S01]  /*04a0*/  UIADD3 UR4, UPT, UPT, UR4, 0x8, URZ ;  /* 0x0000000804047890 */ /* 0x000fe2000fffe0ff */
[----:B--2---:R-:W-:-:S04]  /*04b0*/  FMUL R20, R23, R20 ;  /* 0x0000001417147220 */ /* 0x004fc80000400000 */
[----:B------:R-:W-:Y:S01]  /*04c0*/  FADD R21, R20, R21 ;  /* 0x0000001514157221 */ /* 0x000fe20000000000 */
[----:B----4-:R-:W-:-:S04]  /*04d0*/  @!P1 FMUL R16, R16, R25 ;  /* 0x0000001910109220 */ /* 0x010fc80000400000 */
[----:B------:R-:W-:Y:S01]  /*04e0*/  @!P1 FADD R21, R21, R16 ;  /* 0x0000001015159221 */ /* 0x000fe20000000000 */
[----:B------:R-:W-:-:S04]  /*04f0*/  @!P2 FMUL R22, R27, R22 ;  /* 0x000000161b16a220 */ /* 0x000fc80000400000 */
[----:B------:R-:W-:Y:S01]  /*0500*/  @!P2 FADD R21, R21, R22 ;  /* 0x000000161515a221 */ /* 0x000fe20000000000 */
[----:B---3--:R-:W-:Y:S01]  /*0510*/  @!P3 FMUL R12, R29, R12 ;  /* 0x0000000c1d0cb220 */ /* 0x008fe20000400000 */
[----:B------:R-:W-:-:S03]  /*0520*/  ISETP.NE.AND P1, PT, R18, UR5, PT ;  /* 0x0000000512007c0c */ /* 0x000fc6000bf25270 */
[----:B------:R-:W-:Y:S01]  /*0530*/  @!P3 FADD R21, R21, R12 ;  /* 0x0000000c1515b221 */ /* 0x000fe20000000000 */
[----:B-----5:R-:W-:-:S04]  /*0540*/  FMUL R26, R28, R26 ;  /* 0x0000001a1c1a7220 */ /* 0x020fc80000400000 */
[----:B------:R-:W-:Y:S01]  /*0550*/  FADD R21, R26, R21 ;  /* 0x000000151a157221 */ /* 0x000fe20000000000 */
[----:B------:R-:W-:Y:S01]  /*0560*/  @!P4 FMUL R14, R7, R14 ;  /* 0x0000000e070ec220 */ /* 0x000fe20000400000 */
[----:B------:R-:W-:-:S03]  /*0570*/  @!P5 FMUL R8, R13, R8 ;  /* 0x000000080d08d220 */ /* 0x000fc60000400000 */
[----:B------:R-:W-:-:S04]  /*0580*/  @!P4 FADD R21, R21, R14 ;  /* 0x0000000e1515c221 */ /* 0x000fc80000000000 */
[----:B------:R-:W-:Y:S01]  /*0590*/  @!P5 FADD R21, R21, R8 ;  /* 0x000000081515d221 */ /* 0x000fe20000000000 */
[----:B------:R-:W-:-:S04]  /*05a0*/  @!P0 FMUL R6, R6, R11 ;  /* 0x0000000b06068220 */ /* 0x000fc80000400000 */
[----:B------:R-:W-:Y:S01]  /*05b0*/  @!P0 FADD R21, R21, R6 ;  /* 0x0000000615158221 */ /* 0x000fe20000000000 */
[----:B------:R-:W-:Y:S06]  /*05c0*/  @P1 BRA `(.L_x_1) ;  /* 0xfffffff800f41947 */ /* 0x000fec000383ffff */
.L_x_0:
[----:B------:R-:W-:-:S13]  /*05d0*/  LOP3.LUT P0, RZ, R24, 0x4, RZ, 0xc0, !PT ;  /* 0x0000000418ff7812 */ /* 0x000fda000780c0ff */
[----:B------:R-:W-:Y:S05]  /*05e0*/  @P0 BRA `(.L_x_2) ;  /* 0x0000000000840947 */ /* 0x000fea0003800000 */
[----:B------:R-:W2:Y:S01]  /*05f0*/  LDC.64 R4, c[0x0][0x388] ;  /* 0x0000e200ff047b82 */ /* 0x000ea20000000a00 */
[----:B------:R-:W-:Y:S02]  /*0600*/  UIADD3 UR6, UPT, UPT, UR4, 0x2, URZ ;  /* 0x0000000204067890 */ /* 0x000fe4000fffe0ff */
[C---:B------:R-:W-:Y:S01]  /*0610*/  IMAD R8, R19.reuse, UR4, R17 ;  /* 0x0000000413087c24 */ /* 0x040fe2000f8e0211 */
[----:B------:R-:W-:Y:S02]  /*0620*/  UIADD3 UR5, UPT, UPT, UR4, 0x1, URZ ;  /* 0x0000000104057890 */ /* 0x000fe4000fffe0ff */
[----:B------:R-:W-:Y:S01]  /*0630*/  IMAD R9, R0, R19, UR4 ;  /* 0x0000000400097e24 */ /* 0x000fe2000f8e0213 */
[----:B------:R-:W-:Y:S01]  /*0640*/  UIADD3 UR7, UPT, UPT, UR4, 0x3, URZ ;  /* 0x0000000304077890 */ /* 0x000fe2000fffe0ff */
[C---:B------:R-:W-:Y:S01]  /*0650*/  ISETP.LE.AND P1, PT, R19.reuse, UR6, PT ;  /* 0x0000000613007c0c */ /* 0x040fe2000bf23270 */
[----:B------:R-:W3:Y:S01]  /*0660*/  LDC.64 R6, c[0x0][0x380] ;  /* 0x0000e000ff067b82 */ /* 0x000ee20000000a00 */
[----:B------:R-:W-:-:S03]  /*0670*/  ISETP.LE.AND P0, PT, R19, UR5, PT ;  /* 0x0000000513007c0c */ /* 0x000fc6000bf03270 */
[----:B------:R-:W-:Y:S01]  /*0680*/  ISETP.LE.AND P2, PT, R19, UR7, PT ;  /* 0x0000000713007c0c */ /* 0x000fe2000bf43270 */
[----:B--2---:R-:W-:-:S04]  /*0690*/  IMAD.WIDE R12, R8, 0x4, R4 ;  /* 0x00000004080c7825 */ /* 0x004fc800078e0204 */
[----:B---3--:R-:W-:-:S03]  /*06a0*/  IMAD.WIDE.U32 R6, R9, 0x4, R6 ;  /* 0x0000000409067825 */ /* 0x008fc600078e0006 */
[C---:B------:R-:W-:Y:S01]  /*06b0*/  @!P1 LEA R9, R19.reuse, R8, 0x1 ;  /* 0x0000000813099211 */ /* 0x040fe200078e08ff */
[----:B-1----:R-:W2:Y:S01]  /*06c0*/  LDG.E R15, desc[UR10][R12.64] ;  /* 0x0000000a0c0f7981 */ /* 0x002ea2000c1e1900 */
[----:B------:R-:W-:-:S03]  /*06d0*/  @!P0 IMAD.WIDE R10, R19, 0x4, R12 ;  /* 0x00000004130a8825 */ /* 0x000fc600078e020c */
[----:B------:R-:W2:Y:S01]  /*06e0*/  LDG.E R14, desc[UR10][R6.64] ;  /* 0x0000000a060e7981 */ /* 0x000ea2000c1e1900 */
[----:B------:R-:W-:Y:S02]  /*06f0*/  @!P2 IMAD R23, R19, 0x3, R8 ;  /* 0x000000031317a824 */ /* 0x000fe400078e0208 */
[--C-:B------:R-:W-:Y:S01]  /*0700*/  @!P1 IMAD.WIDE R8, R9, 0x4, R4.reuse ;  /* 0x0000000409089825 */ /* 0x100fe200078e0204 */
[----:B------:R-:W3:Y:S04]  /*0710*/  @!P0 LDG.E R11, desc[UR10][R10.64] ;  /* 0x0000000a0a0b8981 */ /* 0x000ee8000c1e1900 */
[----:B------:R-:W3:Y:S01]  /*0720*/  @!P0 LDG.E R16, desc[UR10][R6.64+0x4] ;  /* 0x0000040a06108981 */ /* 0x000ee2000c1e1900 */
[----:B------:R-:W-:-:S03]  /*0730*/  @!P2 IMAD.WIDE R4, R23, 0x4, R4 ;  /* 0x000000041704a825 */ /* 0x000fc600078e0204 */
[----:B------:R-:W4:Y:S04]  /*0740*/  @!P1 LDG.E R9, desc[UR10][R8.64] ;  /* 0x0000000a08099981 */ /* 0x000f28000c1e1900 */
[----:B------:R-:W4:Y:S04]  /*0750*/  @!P1 LDG.E R18, desc[UR10][R6.64+0x8] ;  /* 0x0000080a06129981 */ /* 0x000f28000c1e1900 */
[----:B------:R-:W5:Y:S04]  /*0760*/  @!P2 LDG.E R20, desc[UR10][R6.64+0xc] ;  /* 0x00000c0a0614a981 */ /* 0x000f68000c1e1900 */
[----:B------:R-:W5:Y:S01]  /*0770*/  @!P2 LDG.E R5, desc[UR10][R4.64] ;  /* 0x0000000a0405a981 */ /* 0x000f62000c1e1900 */
[----:B--2---:R-:W-:-:S04]  /*0780*/  FMUL R14, R14, R15 ;  /* 0x0000000f0e0e7220 */ /* 0x004fc80000400000 */
[----:B------:R-:W-:Y:S01]  /*0790*/  FADD R21, R21, R14 ;  /* 0x0000000e15157221 */ /* 0x000fe20000000000 */
[----:B---3--:R-:W-:-:S04]  /*07a0*/  @!P0 FMUL R16, R16, R11 ;  /* 0x0000000b10108220 */ /* 0x008fc80000400000 */
[----:B------:R-:W-:Y:S01]  /*07b0*/  @!P0 FADD R21, R21, R16 ;  /* 0x0000001015158221 */ /* 0x000fe20000000000 */
[----:B----4-:R-:W-:-:S04]  /*07c0*/  @!P1 FMUL R18, R18, R9 ;  /* 0x0000000912129220 */ /* 0x010fc80000400000 */
[----:B------:R-:W-:Y:S01]  /*07d0*/  @!P1 FADD R21, R21, R18 ;  /* 0x0000001215159221 */ /* 0x000fe20000000000 */
[----:B-----5:R-:W-:-:S04]  /*07e0*/  @!P2 FMUL R20, R20, R5 ;  /* 0x000000051414a220 */ /* 0x020fc80000400000 */
[----:B------:R-:W-:-:S07]  /*07f0*/  @!P2 FADD R21, R21, R20 ;  /* 0x000000141515a221 */ /* 0x000fce0000000000 */
.L_x_2:
[----:B------:R-:W-:-:S04]  /*0800*/  IMAD R17, R0, R19, R17 ;  /* 0x0000001300117224 */ /* 0x000fc800078e0211 */
[----:B0-----:R-:W-:-:S05]  /*0810*/  IMAD.WIDE R2, R17, 0x4, R2 ;  /* 0x0000000411027825 */ /* 0x001fca00078e0202 */
[----:B-1----:R-:W-:Y:S01]  /*0820*/  STG.E desc[UR10][R2.64], R21 ;  /* 0x0000001502007986 */ /* 0x002fe2000c10190a */
[----:B------:R-:W-:Y:S05]  /*0830*/  EXIT ;  /* 0x000000000000794d */ /* 0x000fea0003800000 */
.L_x_3:
[----:B------:R-:W-:-:S00]  /*0840*/  BRA `(.L_x_3) ;  /* 0xfffffffc00fc7947 */ /* 0x000fc0000383ffff */
[----:B------:R-:W-:-:S00]  /*0850*/  NOP ;  /* 0x0000000000007918 */ /* 0x000fc00000000000 */
        /* <DEDUP_REMOVED lines=10> */
.L_x_4:


//--------------------- .nv.shared.reserved.0     --------------------------
	.section	.nv.shared.reserved.0,"aw",@nobits
	.weak		__nv_reservedSMEM_offset_0_alias
	.size		__nv_reservedSMEM_offset_0_alias, 0, 64
	.other		__nv_reservedSMEM_offset_0_alias,@"STO_CUDA_RESERVED_SHARED STV_DEFAULT"
__nv_reservedSMEM_offset_0_alias:
	.zero		0
	.zero		64


//--------------------- .nv.constant0._Z11gemm_kernelPfS_S_i --------------------------
	.section	.nv.constant0._Z11gemm_kernelPfS_S_i,"a",@progbits
	.sectionflags	@""
	.align	4
.nv.constant0._Z11gemm_kernelPfS_S_i:
	.zero		924


//--------------------- SYMBOLS --------------------------

	.type		.nv.reservedSmem.offset0,@object
	.size		.nv.reservedSmem.offset0,0x4
